







.version 5.0
.target sm_61
.address_size 64


.global .align 8 .b8 _ZTVSt9basic_iosIcSt11char_traitsIcEE[32];
.global .align 8 .b8 _ZTTSo[8];
.global .align 8 .b8 _ZTVSt15basic_streambufIcSt11char_traitsIcEE[128];
.global .align 8 .b8 _ZTVNSt7__cxx1115basic_stringbufIcSt11char_traitsIcESaIcEEE[128];
.global .align 8 .b8 _ZTTNSt7__cxx1119basic_ostringstreamIcSt11char_traitsIcESaIcEEE[8];
.global .align 8 .b8 _ZTVN10__cxxabiv119__pointer_type_infoE[8];
.global .align 8 .b8 _ZTVN10__cxxabiv120__function_type_infoE[8];
.global .align 8 .b8 _ZTVN10__cxxabiv117__class_type_infoE[8];
.global .align 8 .b8 _ZTVN10__cxxabiv120__si_class_type_infoE[8];
.global .align 8 .b8 _ZTVN3c105ErrorE[40];
.global .align 8 .b8 _ZTVN6caffe28OperatorINS_11CUDAContextEEE[136];
.global .align 8 .b8 _ZTVN6caffe226UnaryElementwiseWithArgsOpINS_11TensorTypesIJfEEENS_11CUDAContextENS_27UnaryFunctorWithDefaultCtorINS_11TanhFunctorIS3_EEEENS_15SameTypeAsInputEEE[136];
.global .align 8 .b8 _ZTVN6caffe227BinaryElementwiseWithArgsOpINS_11TensorTypesIJfEEENS_11CUDAContextENS_28BinaryFunctorWithDefaultCtorINS_19TanhGradientFunctorIS3_EEEENS_15SameTypeAsInputEEE[136];

.visible .entry _ZN6caffe266_GLOBAL__N__42_tmpxft_00006398_00000000_7_tanh_op_cpp1_ii_4a59f25a22TanhGradientCUDAKernelIfEEviPKT_S4_PS2_(
.param .u32 _ZN6caffe266_GLOBAL__N__42_tmpxft_00006398_00000000_7_tanh_op_cpp1_ii_4a59f25a22TanhGradientCUDAKernelIfEEviPKT_S4_PS2__param_0,
.param .u64 _ZN6caffe266_GLOBAL__N__42_tmpxft_00006398_00000000_7_tanh_op_cpp1_ii_4a59f25a22TanhGradientCUDAKernelIfEEviPKT_S4_PS2__param_1,
.param .u64 _ZN6caffe266_GLOBAL__N__42_tmpxft_00006398_00000000_7_tanh_op_cpp1_ii_4a59f25a22TanhGradientCUDAKernelIfEEviPKT_S4_PS2__param_2,
.param .u64 _ZN6caffe266_GLOBAL__N__42_tmpxft_00006398_00000000_7_tanh_op_cpp1_ii_4a59f25a22TanhGradientCUDAKernelIfEEviPKT_S4_PS2__param_3
)
{
.reg .pred %p<3>;
.reg .f32 %f<8>;
.reg .b32 %r<7>;
.reg .b64 %rd<16>;


ld.param.u64 %rd7, [_ZN6caffe266_GLOBAL__N__42_tmpxft_00006398_00000000_7_tanh_op_cpp1_ii_4a59f25a22TanhGradientCUDAKernelIfEEviPKT_S4_PS2__param_1];
ld.param.u64 %rd8, [_ZN6caffe266_GLOBAL__N__42_tmpxft_00006398_00000000_7_tanh_op_cpp1_ii_4a59f25a22TanhGradientCUDAKernelIfEEviPKT_S4_PS2__param_2];
ld.param.u64 %rd9, [_ZN6caffe266_GLOBAL__N__42_tmpxft_00006398_00000000_7_tanh_op_cpp1_ii_4a59f25a22TanhGradientCUDAKernelIfEEviPKT_S4_PS2__param_3];
mov.u32 %r1, %ntid.x;
mov.u32 %r2, %ctaid.x;
mov.u32 %r3, %tid.x;
mad.lo.s32 %r4, %r1, %r2, %r3;
cvt.u64.u32	%rd15, %r4;
ld.param.s32 %rd2, [_ZN6caffe266_GLOBAL__N__42_tmpxft_00006398_00000000_7_tanh_op_cpp1_ii_4a59f25a22TanhGradientCUDAKernelIfEEviPKT_S4_PS2__param_0];
setp.ge.u64	%p1, %rd15, %rd2;
@%p1 bra BB0_3;

cvta.to.global.u64 %rd3, %rd9;
mov.u32 %r5, %nctaid.x;
mul.lo.s32 %r6, %r5, %r1;
cvt.u64.u32	%rd4, %r6;

BB0_2:
shl.b64 %rd13, %rd15, 2;
add.s64 %rd10, %rd7, %rd13;

	ld.global.nc.f32 %f1, [%rd10];

	add.s64 %rd12, %rd8, %rd13;

	ld.global.nc.f32 %f2, [%rd12];

	
	ld.global.nc.f32 %f3, [%rd12];

	mul.f32 %f4, %f2, %f3;
mov.f32 %f5, 0f3F800000;
sub.f32 %f6, %f5, %f4;
mul.f32 %f7, %f1, %f6;
add.s64 %rd14, %rd3, %rd13;
st.global.f32 [%rd14], %f7;
add.s64 %rd15, %rd4, %rd15;
setp.lt.u64	%p2, %rd15, %rd2;
@%p2 bra BB0_2;

BB0_3:
ret;
}




// ===== COMPILED SASS (sm_100) =====

	.target	sm_100

	.elftype	@"ET_EXEC"


//--------------------- .note.nv.tkinfo           --------------------------
	.section	.note.nv.tkinfo,"",@"SHT_NOTE"
	.sectionflags	@"SHF_NOTE_NV_TKINFO"
	.tkinfo
        /*0018*/ 	.word	0x00000002
        /*0030*/ 	.string	""
        /*0030*/ 	.string	"ptxas"
        /*0030*/ 	.string	"Cuda compilation tools, release 13.0, V13.0.88"
        /*0030*/ 	.string	"Build cuda_13.0.r13.0/compiler.36424714_0"
        /*0030*/ 	.string	"-arch sm_100 "



//--------------------- .note.nv.cuinfo           --------------------------
	.section	.note.nv.cuinfo,"",@"SHT_NOTE"
	.sectionflags	@"SHF_NOTE_NV_CUINFO"
        /*0018*/ 	.short	0x0002
        /*001a*/ 	.short	0x003d
        /*001c*/ 	.short	0x0082
	.zero		2


//--------------------- .nv.info                  --------------------------
	.section	.nv.info,"",@"SHT_CUDA_INFO"
	.align	4


	//----- nvinfo : EIATTR_REGCOUNT
	.align		4
        /*0000*/ 	.byte	0x04, 0x2f
        /*0002*/ 	.short	(.L_14 - .L_13)
	.align		4
.L_13:
        /*0004*/ 	.word	index@(_ZN6caffe266_GLOBAL__N__42_tmpxft_00006398_00000000_7_tanh_op_cpp1_ii_4a59f25a22TanhGradientCUDAKernelIfEEviPKT_S4_PS2_)
        /*0008*/ 	.word	0x0000000e


	//----- nvinfo : EIATTR_FRAME_SIZE
	.align		4
.L_14:
        /*000c*/ 	.byte	0x04, 0x11
        /*000e*/ 	.short	(.L_16 - .L_15)
	.align		4
.L_15:
        /*0010*/ 	.word	index@(_ZN6caffe266_GLOBAL__N__42_tmpxft_00006398_00000000_7_tanh_op_cpp1_ii_4a59f25a22TanhGradientCUDAKernelIfEEviPKT_S4_PS2_)
        /*0014*/ 	.word	0x00000000


	//----- nvinfo : EIATTR_MIN_STACK_SIZE
	.align		4
.L_16:
        /*0018*/ 	.byte	0x04, 0x12
        /*001a*/ 	.short	(.L_18 - .L_17)
	.align		4
.L_17:
        /*001c*/ 	.word	index@(_ZN6caffe266_GLOBAL__N__42_tmpxft_00006398_00000000_7_tanh_op_cpp1_ii_4a59f25a22TanhGradientCUDAKernelIfEEviPKT_S4_PS2_)
        /*0020*/ 	.word	0x00000000
.L_18:


//--------------------- .nv.compat                --------------------------
	.section	.nv.compat,"",@"SHT_CUDA_COMPAT_INFO"
	.align	4
        /*0000*/ 	.byte	0x02, 0x09, 0x00, 0x00, 0x02, 0x02, 0x01, 0x00, 0x02, 0x05, 0x05, 0x00, 0x03, 0x07, 0x01, 0x01
        /*0010*/ 	.byte	0x02, 0x03, 0x00, 0x00, 0x02, 0x06, 0x01, 0x00, 0x04, 0x0b, 0x08, 0x00, 0x09, 0x00, 0x00, 0x00
        /*0020*/ 	.byte	0x00, 0x00, 0x00, 0x00


//--------------------- .nv.info._ZN6caffe266_GLOBAL__N__42_tmpxft_00006398_00000000_7_tanh_op_cpp1_ii_4a59f25a22TanhGradientCUDAKernelIfEEviPKT_S4_PS2_ --------------------------
	.section	.nv.info._ZN6caffe266_GLOBAL__N__42_tmpxft_00006398_00000000_7_tanh_op_cpp1_ii_4a59f25a22TanhGradientCUDAKernelIfEEviPKT_S4_PS2_,"",@"SHT_CUDA_INFO"
	.sectionflags	@""
	.align	4


	//----- nvinfo : EIATTR_CUDA_API_VERSION
	.align		4
        /*0000*/ 	.byte	0x04, 0x37
        /*0002*/ 	.short	(.L_20 - .L_19)
.L_19:
        /*0004*/ 	.word	0x00000082


	//----- nvinfo : EIATTR_KPARAM_INFO
	.align		4
.L_20:
        /*0008*/ 	.byte	0x04, 0x17
        /*000a*/ 	.short	(.L_22 - .L_21)
.L_21:
        /*000c*/ 	.word	0x00000000
        /*0010*/ 	.short	0x0003
        /*0012*/ 	.short	0x0018
        /*0014*/ 	.byte	0x00, 0xf0, 0x21, 0x00


	//----- nvinfo : EIATTR_KPARAM_INFO
	.align		4
.L_22:
        /*0018*/ 	.byte	0x04, 0x17
        /*001a*/ 	.short	(.L_24 - .L_23)
.L_23:
        /*001c*/ 	.word	0x00000000
        /*0020*/ 	.short	0x0002
        /*0022*/ 	.short	0x0010
        /*0024*/ 	.byte	0x00, 0xf0, 0x21, 0x00


	//----- nvinfo : EIATTR_KPARAM_INFO
	.align		4
.L_24:
        /*0028*/ 	.byte	0x04, 0x17
        /*002a*/ 	.short	(.L_26 - .L_25)
.L_25:
        /*002c*/ 	.word	0x00000000
        /*0030*/ 	.short	0x0001
        /*0032*/ 	.short	0x0008
        /*0034*/ 	.byte	0x00, 0xf0, 0x21, 0x00


	//----- nvinfo : EIATTR_KPARAM_INFO
	.align		4
.L_26:
        /*0038*/ 	.byte	0x04, 0x17
        /*003a*/ 	.short	(.L_28 - .L_27)
.L_27:
        /*003c*/ 	.word	0x00000000
        /*0040*/ 	.short	0x0000
        /*0042*/ 	.short	0x0000
        /*0044*/ 	.byte	0x00, 0xf0, 0x11, 0x00


	//----- nvinfo : EIATTR_SPARSE_MMA_MASK
	.align		4
.L_28:
        /*0048*/ 	.byte	0x03, 0x50
        /*004a*/ 	.short	0x0000


	//----- nvinfo : EIATTR_MAXREG_COUNT
	.align		4
        /*004c*/ 	.byte	0x03, 0x1b
        /*004e*/ 	.short	0x00ff


	//----- nvinfo : EIATTR_MERCURY_ISA_VERSION
	.align		4
        /*0050*/ 	.byte	0x03, 0x5f
        /*0052*/ 	.short	0x0101


	//----- nvinfo : EIATTR_VRC_CTA_INIT_COUNT
	.align		4
        /*0054*/ 	.byte	0x02, 0x4a
	.zero		1
	.zero		1


	//----- nvinfo : EIATTR_EXIT_INSTR_OFFSETS
	.align		4
        /*0058*/ 	.byte	0x04, 0x1c
        /*005a*/ 	.short	(.L_30 - .L_29)


	//   ....[0]....
.L_29:
        /*005c*/ 	.word	0x00000090


	//   ....[1]....
        /*0060*/ 	.word	0x00000220


	//----- nvinfo : EIATTR_CRS_STACK_SIZE
	.align		4
.L_30:
        /*0064*/ 	.byte	0x04, 0x1e
        /*0066*/ 	.short	(.L_32 - .L_31)
.L_31:
        /*0068*/ 	.word	0x00000000


	//----- nvinfo : EIATTR_CBANK_PARAM_SIZE
	.align		4
.L_32:
        /*006c*/ 	.byte	0x03, 0x19
        /*006e*/ 	.short	0x0020


	//----- nvinfo : EIATTR_PARAM_CBANK
	.align		4
        /*0070*/ 	.byte	0x04, 0x0a
        /*0072*/ 	.short	(.L_34 - .L_33)
	.align		4
.L_33:
        /*0074*/ 	.word	index@(.nv.constant0._ZN6caffe266_GLOBAL__N__42_tmpxft_00006398_00000000_7_tanh_op_cpp1_ii_4a59f25a22TanhGradientCUDAKernelIfEEviPKT_S4_PS2_)
        /*0078*/ 	.short	0x0380
        /*007a*/ 	.short	0x0020


	//----- nvinfo : EIATTR_SW_WAR
	.align		4
.L_34:
        /*007c*/ 	.byte	0x04, 0x36
        /*007e*/ 	.short	(.L_36 - .L_35)
.L_35:
        /*0080*/ 	.word	0x00000008
.L_36:


//--------------------- .nv.callgraph             --------------------------
	.section	.nv.callgraph,"",@"SHT_CUDA_CALLGRAPH"
	.align	4
	.sectionentsize	8
	.align		4
        /*0000*/ 	.word	0x00000000
	.align		4
        /*0004*/ 	.word	0xffffffff
	.align		4
        /*0008*/ 	.word	0x00000000
	.align		4
        /*000c*/ 	.word	0xfffffffe
	.align		4
        /*0010*/ 	.word	0x00000000
	.align		4
        /*0014*/ 	.word	0xfffffffd
	.align		4
        /*0018*/ 	.word	0x00000000
	.align		4
        /*001c*/ 	.word	0xfffffffc


//--------------------- .nv.constant4             --------------------------
	.section	.nv.constant4,"a",@progbits
	.align	8
	.align		8
.nv.constant4:
        /*0000*/ 	.dword	_ZTVSt9basic_iosIcSt11char_traitsIcEE
	.align		8
        /*0008*/ 	.dword	_ZTTSo
	.align		8
        /*0010*/ 	.dword	_ZTVSt15basic_streambufIcSt11char_traitsIcEE
	.align		8
        /*0018*/ 	.dword	_ZTVNSt7__cxx1115basic_stringbufIcSt11char_traitsIcESaIcEEE
	.align		8
        /*0020*/ 	.dword	_ZTTNSt7__cxx1119basic_ostringstreamIcSt11char_traitsIcESaIcEEE
	.align		8
        /*0028*/ 	.dword	_ZTVN10__cxxabiv119__pointer_type_infoE
	.align		8
        /*0030*/ 	.dword	_ZTVN10__cxxabiv120__function_type_infoE
	.align		8
        /*0038*/ 	.dword	_ZTVN10__cxxabiv117__class_type_infoE
	.align		8
        /*0040*/ 	.dword	_ZTVN10__cxxabiv120__si_class_type_infoE
	.align		8
        /*0048*/ 	.dword	_ZTVN3c105ErrorE
	.align		8
        /*0050*/ 	.dword	_ZTVN6caffe28OperatorINS_11CUDAContextEEE
	.align		8
        /*0058*/ 	.dword	_ZTVN6caffe226UnaryElementwiseWithArgsOpINS_11TensorTypesIJfEEENS_11CUDAContextENS_27UnaryFunctorWithDefaultCtorINS_11TanhFunctorIS3_EEEENS_15SameTypeAsInputEEE
	.align		8
        /*0060*/ 	.dword	_ZTVN6caffe227BinaryElementwiseWithArgsOpINS_11TensorTypesIJfEEENS_11CUDAContextENS_28BinaryFunctorWithDefaultCtorINS_19TanhGradientFunctorIS3_EEEENS_15SameTypeAsInputEEE


//--------------------- .text._ZN6caffe266_GLOBAL__N__42_tmpxft_00006398_00000000_7_tanh_op_cpp1_ii_4a59f25a22TanhGradientCUDAKernelIfEEviPKT_S4_PS2_ --------------------------
	.section	.text._ZN6caffe266_GLOBAL__N__42_tmpxft_00006398_00000000_7_tanh_op_cpp1_ii_4a59f25a22TanhGradientCUDAKernelIfEEviPKT_S4_PS2_,"ax",@progbits
	.align	128
        .global         _ZN6caffe266_GLOBAL__N__42_tmpxft_00006398_00000000_7_tanh_op_cpp1_ii_4a59f25a22TanhGradientCUDAKernelIfEEviPKT_S4_PS2_
        .type           _ZN6caffe266_GLOBAL__N__42_tmpxft_00006398_00000000_7_tanh_op_cpp1_ii_4a59f25a22TanhGradientCUDAKernelIfEEviPKT_S4_PS2_,@function
        .size           _ZN6caffe266_GLOBAL__N__42_tmpxft_00006398_00000000_7_tanh_op_cpp1_ii_4a59f25a22TanhGradientCUDAKernelIfEEviPKT_S4_PS2_,(.L_x_2 - _ZN6caffe266_GLOBAL__N__42_tmpxft_00006398_00000000_7_tanh_op_cpp1_ii_4a59f25a22TanhGradientCUDAKernelIfEEviPKT_S4_PS2_)
        .other          _ZN6caffe266_GLOBAL__N__42_tmpxft_00006398_00000000_7_tanh_op_cpp1_ii_4a59f25a22TanhGradientCUDAKernelIfEEviPKT_S4_PS2_,@"STO_CUDA_ENTRY STV_DEFAULT"
_ZN6caffe266_GLOBAL__N__42_tmpxft_00006398_00000000_7_tanh_op_cpp1_ii_4a59f25a22TanhGradientCUDAKernelIfEEviPKT_S4_PS2_:
.text._ZN6caffe266_GLOBAL__N__42_tmpxft_00006398_00000000_7_tanh_op_cpp1_ii_4a59f25a22TanhGradientCUDAKernelIfEEviPKT_S4_PS2_:
[----:B------:R-:W-:Y:S01]  /*0000*/  LDC R1, c[0x0][0x37c] ;  /* 0x0000df00ff017b82 */ /* 0x000fe20000000800 */
[----:B------:R-:W0:Y:S01]  /*0010*/  S2R R0, SR_CTAID.X ;  /* 0x0000000000007919 */ /* 0x000e220000002500 */
[----:B------:R-:W0:Y:S01]  /*0020*/  LDCU UR4, c[0x0][0x360] ;  /* 0x00006c00ff0477ac */ /* 0x000e220008000800 */
[----:B------:R-:W0:Y:S01]  /*0030*/  S2R R3, SR_TID.X ;  /* 0x0000000000037919 */ /* 0x000e220000002100 */
[----:B------:R-:W1:Y:S02]  /*0040*/  LDCU UR9, c[0x0][0x380] ;  /* 0x00007000ff0977ac */ /* 0x000e640008000800 */
[----:B-1----:R-:W-:Y:S01]  /*0050*/  USHF.R.S32.HI UR8, URZ, 0x1f, UR9 ;  /* 0x0000001fff087899 */ /* 0x002fe20008011409 */
[----:B0-----:R-:W-:-:S05]  /*0060*/  IMAD R0, R0, UR4, R3 ;  /* 0x0000000400007c24 */ /* 0x001fca000f8e0203 */
[----:B------:R-:W-:-:S04]  /*0070*/  ISETP.GE.U32.AND P0, PT, R0, UR9, PT ;  /* 0x0000000900007c0c */ /* 0x000fc8000bf06070 */
[----:B------:R-:W-:-:S13]  /*0080*/  ISETP.GE.U32.AND.EX P0, PT, RZ, UR8, PT, P0 ;  /* 0x00000008ff007c0c */ /* 0x000fda000bf06100 */
[----:B------:R-:W-:Y:S05]  /*0090*/  @P0 EXIT ;  /* 0x000000000000094d */ /* 0x000fea0003800000 */
[----:B------:R-:W0:Y:S01]  /*00a0*/  LDCU UR5, c[0x0][0x370] ;  /* 0x00006e00ff0577ac */ /* 0x000e220008000800 */
[----:B------:R-:W-:Y:S01]  /*00b0*/  IMAD.MOV.U32 R11, RZ, RZ, RZ ;  /* 0x000000ffff0b7224 */ /* 0x000fe200078e00ff */
[----:B------:R-:W1:Y:S01]  /*00c0*/  LDCU.64 UR6, c[0x0][0x358] ;  /* 0x00006b00ff0677ac */ /* 0x000e620008000a00 */
[----:B------:R-:W2:Y:S01]  /*00d0*/  LDCU.64 UR10, c[0x0][0x388] ;  /* 0x00007100ff0a77ac */ /* 0x000ea20008000a00 */
[----:B------:R-:W3:Y:S01]  /*00e0*/  LDCU.128 UR12, c[0x0][0x390] ;  /* 0x00007200ff0c77ac */ /* 0x000ee20008000c00 */
[----:B0-----:R-:W-:-:S12]  /*00f0*/  UIMAD UR4, UR4, UR5, URZ ;  /* 0x00000005040472a4 */ /* 0x001fd8000f8e02ff */
.L_x_0:
[C---:B0-----:R-:W-:Y:S01]  /*0100*/  IMAD.SHL.U32 R6, R0.reuse, 0x4, RZ ;  /* 0x0000000400067824 */ /* 0x041fe200078e00ff */
[----:B------:R-:W-:-:S04]  /*0110*/  SHF.L.U64.HI R7, R0, 0x2, R11 ;  /* 0x0000000200077819 */ /* 0x000fc8000001020b */
[C---:B---3--:R-:W-:Y:S02]  /*0120*/  IADD3 R2, P1, PT, R6.reuse, UR12, RZ ;  /* 0x0000000c06027c10 */ /* 0x048fe4000ff3e0ff */
[----:B--2---:R-:W-:Y:S02]  /*0130*/  IADD3 R4, P0, PT, R6, UR10, RZ ;  /* 0x0000000a06047c10 */ /* 0x004fe4000ff1e0ff */
[C---:B------:R-:W-:Y:S02]  /*0140*/  IADD3.X R3, PT, PT, R7.reuse, UR13, RZ, P1, !PT ;  /* 0x0000000d07037c10 */ /* 0x040fe40008ffe4ff */
[----:B------:R-:W-:-:S03]  /*0150*/  IADD3.X R5, PT, PT, R7, UR11, RZ, P0, !PT ;  /* 0x0000000b07057c10 */ /* 0x000fc600087fe4ff */
[----:B-1----:R-:W2:Y:S04]  /*0160*/  LDG.E.CONSTANT R2, desc[UR6][R2.64] ;  /* 0x0000000602027981 */ /* 0x002ea8000c1e9900 */
[----:B------:R-:W3:Y:S01]  /*0170*/  LDG.E.CONSTANT R4, desc[UR6][R4.64] ;  /* 0x0000000604047981 */ /* 0x000ee2000c1e9900 */
[----:B------:R-:W-:-:S04]  /*0180*/  IADD3 R6, P0, PT, R6, UR14, RZ ;  /* 0x0000000e06067c10 */ /* 0x000fc8000ff1e0ff */
[----:B------:R-:W-:Y:S02]  /*0190*/  IADD3.X R7, PT, PT, R7, UR15, RZ, P0, !PT ;  /* 0x0000000f07077c10 */ /* 0x000fe400087fe4ff */
[----:B------:R-:W-:-:S05]  /*01a0*/  IADD3 R0, P0, PT, R0, UR4, RZ ;  /* 0x0000000400007c10 */ /* 0x000fca000ff1e0ff */
[----:B------:R-:W-:Y:S01]  /*01b0*/  IMAD.X R11, RZ, RZ, R11, P0 ;  /* 0x000000ffff0b7224 */ /* 0x000fe200000e060b */
[----:B------:R-:W-:-:S04]  /*01c0*/  ISETP.GE.U32.AND P0, PT, R0, UR9, PT ;  /* 0x0000000900007c0c */ /* 0x000fc8000bf06070 */
[----:B------:R-:W-:Y:S01]  /*01d0*/  ISETP.GE.U32.AND.EX P0, PT, R11, UR8, PT, P0 ;  /* 0x000000080b007c0c */ /* 0x000fe2000bf06100 */
[----:B--2---:R-:W-:-:S04]  /*01e0*/  FFMA R9, -R2, R2, 1 ;  /* 0x3f80000002097423 */ /* 0x004fc80000000102 */
[----:B---3--:R-:W-:-:S05]  /*01f0*/  FMUL R9, R4, R9 ;  /* 0x0000000904097220 */ /* 0x008fca0000400000 */
[----:B------:R0:W-:Y:S03]  /*0200*/  STG.E desc[UR6][R6.64], R9 ;  /* 0x0000000906007986 */ /* 0x0001e6000c101906 */
[----:B------:R-:W-:Y:S05]  /*0210*/  @!P0 BRA `(.L_x_0) ;  /* 0xfffffffc00b88947 */ /* 0x000fea000383ffff */
[----:B------:R-:W-:Y:S05]  /*0220*/  EXIT ;  /* 0x000000000000794d */ /* 0x000fea0003800000 */
.L_x_1:
[----:B------:R-:W-:-:S00]  /*0230*/  BRA `(.L_x_1) ;  /* 0xfffffffc00fc7947 */ /* 0x000fc0000383ffff */
[----:B------:R-:W-:-:S00]  /*0240*/  NOP ;  /* 0x0000000000007918 */ /* 0x000fc00000000000 */
        /* <DEDUP_REMOVED lines=11> */
.L_x_2:


//--------------------- .nv.shared.reserved.0     --------------------------
	.section	.nv.shared.reserved.0,"aw",@nobits
	.weak		__nv_reservedSMEM_offset_0_alias
	.size		__nv_reservedSMEM_offset_0_alias, 0, 64
	.other		__nv_reservedSMEM_offset_0_alias,@"STO_CUDA_RESERVED_SHARED STV_DEFAULT"
__nv_reservedSMEM_offset_0_alias:
	.zero		0
	.zero		64


//--------------------- .nv.global                --------------------------
	.section	.nv.global,"aw",@nobits
	.align	8
.nv.global:
	.type		_ZTVN10__cxxabiv120__si_class_type_infoE,@object
	.size		_ZTVN10__cxxabiv120__si_class_type_infoE,(_ZTTNSt7__cxx1119basic_ostringstreamIcSt11char_traitsIcESaIcEEE - _ZTVN10__cxxabiv120__si_class_type_infoE)
_ZTVN10__cxxabiv120__si_class_type_infoE:
	.zero		8
	.type		_ZTTNSt7__cxx1119basic_ostringstreamIcSt11char_traitsIcESaIcEEE,@object
	.size		_ZTTNSt7__cxx1119basic_ostringstreamIcSt11char_traitsIcESaIcEEE,(_ZTVN10__cxxabiv120__function_type_infoE - _ZTTNSt7__cxx1119basic_ostringstreamIcSt11char_traitsIcESaIcEEE)
_ZTTNSt7__cxx1119basic_ostringstreamIcSt11char_traitsIcESaIcEEE:
	.zero		8
	.type		_ZTVN10__cxxabiv120__function_type_infoE,@object
	.size		_ZTVN10__cxxabiv120__function_type_infoE,(_ZTVN10__cxxabiv117__class_type_infoE - _ZTVN10__cxxabiv120__function_type_infoE)
_ZTVN10__cxxabiv120__function_type_infoE:
	.zero		8
	.type		_ZTVN10__cxxabiv117__class_type_infoE,@object
	.size		_ZTVN10__cxxabiv117__class_type_infoE,(_ZTTSo - _ZTVN10__cxxabiv117__class_type_infoE)
_ZTVN10__cxxabiv117__class_type_infoE:
	.zero		8
	.type		_ZTTSo,@object
	.size		_ZTTSo,(_ZTVN10__cxxabiv119__pointer_type_infoE - _ZTTSo)
_ZTTSo:
	.zero		8
	.type		_ZTVN10__cxxabiv119__pointer_type_infoE,@object
	.size		_ZTVN10__cxxabiv119__pointer_type_infoE,(_ZTVSt9basic_iosIcSt11char_traitsIcEE - _ZTVN10__cxxabiv119__pointer_type_infoE)
_ZTVN10__cxxabiv119__pointer_type_infoE:
	.zero		8
	.type		_ZTVSt9basic_iosIcSt11char_traitsIcEE,@object
	.size		_ZTVSt9basic_iosIcSt11char_traitsIcEE,(_ZTVN3c105ErrorE - _ZTVSt9basic_iosIcSt11char_traitsIcEE)
_ZTVSt9basic_iosIcSt11char_traitsIcEE:
	.zero		32
	.type		_ZTVN3c105ErrorE,@object
	.size		_ZTVN3c105ErrorE,(_ZTVSt15basic_streambufIcSt11char_traitsIcEE - _ZTVN3c105ErrorE)
_ZTVN3c105ErrorE:
	.zero		40
	.type		_ZTVSt15basic_streambufIcSt11char_traitsIcEE,@object
	.size		_ZTVSt15basic_streambufIcSt11char_traitsIcEE,(_ZTVNSt7__cxx1115basic_stringbufIcSt11char_traitsIcESaIcEEE - _ZTVSt15basic_streambufIcSt11char_traitsIcEE)
_ZTVSt15basic_streambufIcSt11char_traitsIcEE:
	.zero		128
	.type		_ZTVNSt7__cxx1115basic_stringbufIcSt11char_traitsIcESaIcEEE,@object
	.size		_ZTVNSt7__cxx1115basic_stringbufIcSt11char_traitsIcESaIcEEE,(_ZTVN6caffe227BinaryElementwiseWithArgsOpINS_11TensorTypesIJfEEENS_11CUDAContextENS_28BinaryFunctorWithDefaultCtorINS_19TanhGradientFunctorIS3_EEEENS_15SameTypeAsInputEEE - _ZTVNSt7__cxx1115basic_stringbufIcSt11char_traitsIcESaIcEEE)
_ZTVNSt7__cxx1115basic_stringbufIcSt11char_traitsIcESaIcEEE:
	.zero		128
	.type		_ZTVN6caffe227BinaryElementwiseWithArgsOpINS_11TensorTypesIJfEEENS_11CUDAContextENS_28BinaryFunctorWithDefaultCtorINS_19TanhGradientFunctorIS3_EEEENS_15SameTypeAsInputEEE,@object
	.size		_ZTVN6caffe227BinaryElementwiseWithArgsOpINS_11TensorTypesIJfEEENS_11CUDAContextENS_28BinaryFunctorWithDefaultCtorINS_19TanhGradientFunctorIS3_EEEENS_15SameTypeAsInputEEE,(_ZTVN6caffe28OperatorINS_11CUDAContextEEE - _ZTVN6caffe227BinaryElementwiseWithArgsOpINS_11TensorTypesIJfEEENS_11CUDAContextENS_28BinaryFunctorWithDefaultCtorINS_19TanhGradientFunctorIS3_EEEENS_15SameTypeAsInputEEE)
_ZTVN6caffe227BinaryElementwiseWithArgsOpINS_11TensorTypesIJfEEENS_11CUDAContextENS_28BinaryFunctorWithDefaultCtorINS_19TanhGradientFunctorIS3_EEEENS_15SameTypeAsInputEEE:
	.zero		136
	.type		_ZTVN6caffe28OperatorINS_11CUDAContextEEE,@object
	.size		_ZTVN6caffe28OperatorINS_11CUDAContextEEE,(_ZTVN6caffe226UnaryElementwiseWithArgsOpINS_11TensorTypesIJfEEENS_11CUDAContextENS_27UnaryFunctorWithDefaultCtorINS_11TanhFunctorIS3_EEEENS_15SameTypeAsInputEEE - _ZTVN6caffe28OperatorINS_11CUDAContextEEE)
_ZTVN6caffe28OperatorINS_11CUDAContextEEE:
	.zero		136
	.type		_ZTVN6caffe226UnaryElementwiseWithArgsOpINS_11TensorTypesIJfEEENS_11CUDAContextENS_27UnaryFunctorWithDefaultCtorINS_11TanhFunctorIS3_EEEENS_15SameTypeAsInputEEE,@object
	.size		_ZTVN6caffe226UnaryElementwiseWithArgsOpINS_11TensorTypesIJfEEENS_11CUDAContextENS_27UnaryFunctorWithDefaultCtorINS_11TanhFunctorIS3_EEEENS_15SameTypeAsInputEEE,(.L_11 - _ZTVN6caffe226UnaryElementwiseWithArgsOpINS_11TensorTypesIJfEEENS_11CUDAContextENS_27UnaryFunctorWithDefaultCtorINS_11TanhFunctorIS3_EEEENS_15SameTypeAsInputEEE)
_ZTVN6caffe226UnaryElementwiseWithArgsOpINS_11TensorTypesIJfEEENS_11CUDAContextENS_27UnaryFunctorWithDefaultCtorINS_11TanhFunctorIS3_EEEENS_15SameTypeAsInputEEE:
	.zero		136
.L_11:


//--------------------- .nv.constant0._ZN6caffe266_GLOBAL__N__42_tmpxft_00006398_00000000_7_tanh_op_cpp1_ii_4a59f25a22TanhGradientCUDAKernelIfEEviPKT_S4_PS2_ --------------------------
	.section	.nv.constant0._ZN6caffe266_GLOBAL__N__42_tmpxft_00006398_00000000_7_tanh_op_cpp1_ii_4a59f25a22TanhGradientCUDAKernelIfEEviPKT_S4_PS2_,"a",@progbits
	.sectionflags	@""
	.align	4
.nv.constant0._ZN6caffe266_GLOBAL__N__42_tmpxft_00006398_00000000_7_tanh_op_cpp1_ii_4a59f25a22TanhGradientCUDAKernelIfEEviPKT_S4_PS2_:
	.zero		928


//--------------------- SYMBOLS --------------------------

	.type		.nv.reservedSmem.offset0,@object
	.size		.nv.reservedSmem.offset0,0x4
